//
// Generated by NVIDIA NVVM Compiler
//
// Compiler Build ID: CL-36424714
// Cuda compilation tools, release 13.0, V13.0.88
// Based on NVVM 20.0.0
//

.version 9.0
.target sm_100
.address_size 64

	// .globl	_Z20global_reduce_kernelPfS_
.extern .shared .align 16 .b8 sdata[];

.visible .entry _Z20global_reduce_kernelPfS_(
	.param .u64 .ptr .align 1 _Z20global_reduce_kernelPfS__param_0,
	.param .u64 .ptr .align 1 _Z20global_reduce_kernelPfS__param_1
)
{
	.reg .pred 	%p<5>;
	.reg .b32 	%r<9>;
	.reg .b32 	%f<5>;
	.reg .b64 	%rd<11>;

	ld.param.u64 	%rd3, [_Z20global_reduce_kernelPfS__param_0];
	ld.param.u64 	%rd4, [_Z20global_reduce_kernelPfS__param_1];
	cvta.to.global.u64 	%rd1, %rd4;
	mov.u32 	%r1, %tid.x;
	mov.u32 	%r8, %ntid.x;
	mov.u32 	%r3, %ctaid.x;
	mad.lo.s32 	%r4, %r8, %r3, %r1;
	setp.lt.u32 	%p1, %r8, 2;
	mul.wide.s32 	%rd5, %r4, 4;
	add.s64 	%rd2, %rd1, %rd5;
	@%p1 bra 	$L__BB0_4;
$L__BB0_1:
	shr.u32 	%r6, %r8, 1;
	setp.ge.u32 	%p2, %r1, %r6;
	@%p2 bra 	$L__BB0_3;
	add.s32 	%r7, %r6, %r4;
	mul.wide.u32 	%rd6, %r7, 4;
	add.s64 	%rd7, %rd1, %rd6;
	ld.global.f32 	%f1, [%rd7];
	ld.global.f32 	%f2, [%rd2];
	add.f32 	%f3, %f1, %f2;
	st.global.f32 	[%rd2], %f3;
$L__BB0_3:
	bar.sync 	0;
	setp.gt.u32 	%p3, %r8, 3;
	mov.u32 	%r8, %r6;
	@%p3 bra 	$L__BB0_1;
$L__BB0_4:
	setp.ne.s32 	%p4, %r1, 0;
	@%p4 bra 	$L__BB0_6;
	ld.global.f32 	%f4, [%rd2];
	cvta.to.global.u64 	%rd8, %rd3;
	mul.wide.u32 	%rd9, %r3, 4;
	add.s64 	%rd10, %rd8, %rd9;
	st.global.f32 	[%rd10], %f4;
$L__BB0_6:
	ret;

}
	// .globl	_Z19shmem_reduce_kernelPfPKf
.visible .entry _Z19shmem_reduce_kernelPfPKf(
	.param .u64 .ptr .align 1 _Z19shmem_reduce_kernelPfPKf_param_0,
	.param .u64 .ptr .align 1 _Z19shmem_reduce_kernelPfPKf_param_1
)
{
	.reg .pred 	%p<5>;
	.reg .b32 	%r<13>;
	.reg .b32 	%f<6>;
	.reg .b64 	%rd<9>;

	ld.param.u64 	%rd1, [_Z19shmem_reduce_kernelPfPKf_param_0];
	ld.param.u64 	%rd2, [_Z19shmem_reduce_kernelPfPKf_param_1];
	cvta.to.global.u64 	%rd3, %rd2;
	mov.u32 	%r1, %tid.x;
	mov.u32 	%r12, %ntid.x;
	mov.u32 	%r3, %ctaid.x;
	mad.lo.s32 	%r7, %r12, %r3, %r1;
	mul.wide.s32 	%rd4, %r7, 4;
	add.s64 	%rd5, %rd3, %rd4;
	ld.global.f32 	%f1, [%rd5];
	shl.b32 	%r8, %r1, 2;
	mov.u32 	%r9, sdata;
	add.s32 	%r4, %r9, %r8;
	st.shared.f32 	[%r4], %f1;
	bar.sync 	0;
	setp.lt.u32 	%p1, %r12, 2;
	@%p1 bra 	$L__BB1_4;
$L__BB1_1:
	shr.u32 	%r6, %r12, 1;
	setp.ge.u32 	%p2, %r1, %r6;
	@%p2 bra 	$L__BB1_3;
	shl.b32 	%r10, %r6, 2;
	add.s32 	%r11, %r4, %r10;
	ld.shared.f32 	%f2, [%r11];
	ld.shared.f32 	%f3, [%r4];
	add.f32 	%f4, %f2, %f3;
	st.shared.f32 	[%r4], %f4;
$L__BB1_3:
	bar.sync 	0;
	setp.gt.u32 	%p3, %r12, 3;
	mov.u32 	%r12, %r6;
	@%p3 bra 	$L__BB1_1;
$L__BB1_4:
	setp.ne.s32 	%p4, %r1, 0;
	@%p4 bra 	$L__BB1_6;
	ld.shared.f32 	%f5, [sdata];
	cvta.to.global.u64 	%rd6, %rd1;
	mul.wide.u32 	%rd7, %r3, 4;
	add.s64 	%rd8, %rd6, %rd7;
	st.global.f32 	[%rd8], %f5;
$L__BB1_6:
	ret;

}


// ===== COMPILED SASS (sm_100) =====

	.target	sm_100

	.elftype	@"ET_EXEC"


//--------------------- .note.nv.tkinfo           --------------------------
	.section	.note.nv.tkinfo,"",@"SHT_NOTE"
	.sectionflags	@"SHF_NOTE_NV_TKINFO"
	.tkinfo
        /*0018*/ 	.word	0x00000002
        /*0030*/ 	.string	""
        /*0030*/ 	.string	"ptxas"
        /*0030*/ 	.string	"Cuda compilation tools, release 13.0, V13.0.88"
        /*0030*/ 	.string	"Build cuda_13.0.r13.0/compiler.36424714_0"
        /*0030*/ 	.string	"-arch sm_100 -m 64 "



//--------------------- .note.nv.cuinfo           --------------------------
	.section	.note.nv.cuinfo,"",@"SHT_NOTE"
	.sectionflags	@"SHF_NOTE_NV_CUINFO"
        /*0018*/ 	.short	0x0002
        /*001a*/ 	.short	0x0064
        /*001c*/ 	.short	0x0082
	.zero		2


//--------------------- .nv.info                  --------------------------
	.section	.nv.info,"",@"SHT_CUDA_INFO"
	.align	4


	//----- nvinfo : EIATTR_REGCOUNT
	.align		4
        /*0000*/ 	.byte	0x04, 0x2f
        /*0002*/ 	.short	(.L_1 - .L_0)
	.align		4
.L_0:
        /*0004*/ 	.word	index@(_Z20global_reduce_kernelPfS_)
        /*0008*/ 	.word	0x00000010


	//----- nvinfo : EIATTR_FRAME_SIZE
	.align		4
.L_1:
        /*000c*/ 	.byte	0x04, 0x11
        /*000e*/ 	.short	(.L_3 - .L_2)
	.align		4
.L_2:
        /*0010*/ 	.word	index@(_Z20global_reduce_kernelPfS_)
        /*0014*/ 	.word	0x00000000


	//----- nvinfo : EIATTR_REGCOUNT
	.align		4
.L_3:
        /*0018*/ 	.byte	0x04, 0x2f
        /*001a*/ 	.short	(.L_5 - .L_4)
	.align		4
.L_4:
        /*001c*/ 	.word	index@(_Z19shmem_reduce_kernelPfPKf)
        /*0020*/ 	.word	0x0000000b


	//----- nvinfo : EIATTR_FRAME_SIZE
	.align		4
.L_5:
        /*0024*/ 	.byte	0x04, 0x11
        /*0026*/ 	.short	(.L_7 - .L_6)
	.align		4
.L_6:
        /*0028*/ 	.word	index@(_Z19shmem_reduce_kernelPfPKf)
        /*002c*/ 	.word	0x00000000


	//----- nvinfo : EIATTR_MIN_STACK_SIZE
	.align		4
.L_7:
        /*0030*/ 	.byte	0x04, 0x12
        /*0032*/ 	.short	(.L_9 - .L_8)
	.align		4
.L_8:
        /*0034*/ 	.word	index@(_Z19shmem_reduce_kernelPfPKf)
        /*0038*/ 	.word	0x00000000


	//----- nvinfo : EIATTR_MIN_STACK_SIZE
	.align		4
.L_9:
        /*003c*/ 	.byte	0x04, 0x12
        /*003e*/ 	.short	(.L_11 - .L_10)
	.align		4
.L_10:
        /*0040*/ 	.word	index@(_Z20global_reduce_kernelPfS_)
        /*0044*/ 	.word	0x00000000
.L_11:


//--------------------- .nv.compat                --------------------------
	.section	.nv.compat,"",@"SHT_CUDA_COMPAT_INFO"
	.align	4
        /*0000*/ 	.byte	0x02, 0x09, 0x00, 0x00, 0x02, 0x02, 0x01, 0x00, 0x02, 0x05, 0x05, 0x00, 0x03, 0x07, 0x01, 0x01
        /*0010*/ 	.byte	0x02, 0x03, 0x00, 0x00, 0x02, 0x06, 0x01, 0x00, 0x04, 0x0b, 0x08, 0x00, 0x09, 0x00, 0x00, 0x00
        /*0020*/ 	.byte	0x00, 0x00, 0x00, 0x00


//--------------------- .nv.info._Z19shmem_reduce_kernelPfPKf --------------------------
	.section	.nv.info._Z19shmem_reduce_kernelPfPKf,"",@"SHT_CUDA_INFO"
	.sectionflags	@""
	.align	4


	//----- nvinfo : EIATTR_CUDA_API_VERSION
	.align		4
        /*0000*/ 	.byte	0x04, 0x37
        /*0002*/ 	.short	(.L_13 - .L_12)
.L_12:
        /*0004*/ 	.word	0x00000082


	//----- nvinfo : EIATTR_KPARAM_INFO
	.align		4
.L_13:
        /*0008*/ 	.byte	0x04, 0x17
        /*000a*/ 	.short	(.L_15 - .L_14)
.L_14:
        /*000c*/ 	.word	0x00000000
        /*0010*/ 	.short	0x0001
        /*0012*/ 	.short	0x0008
        /*0014*/ 	.byte	0x00, 0xf5, 0x21, 0x00


	//----- nvinfo : EIATTR_KPARAM_INFO
	.align		4
.L_15:
        /*0018*/ 	.byte	0x04, 0x17
        /*001a*/ 	.short	(.L_17 - .L_16)
.L_16:
        /*001c*/ 	.word	0x00000000
        /*0020*/ 	.short	0x0000
        /*0022*/ 	.short	0x0000
        /*0024*/ 	.byte	0x00, 0xf5, 0x21, 0x00


	//----- nvinfo : EIATTR_SPARSE_MMA_MASK
	.align		4
.L_17:
        /*0028*/ 	.byte	0x03, 0x50
        /*002a*/ 	.short	0x0000


	//----- nvinfo : EIATTR_MAXREG_COUNT
	.align		4
        /*002c*/ 	.byte	0x03, 0x1b
        /*002e*/ 	.short	0x00ff


	//----- nvinfo : EIATTR_NUM_BARRIERS
	.align		4
        /*0030*/ 	.byte	0x02, 0x4c
        /*0032*/ 	.byte	0x01
	.zero		1


	//----- nvinfo : EIATTR_MERCURY_ISA_VERSION
	.align		4
        /*0034*/ 	.byte	0x03, 0x5f
        /*0036*/ 	.short	0x0101


	//----- nvinfo : EIATTR_VRC_CTA_INIT_COUNT
	.align		4
        /*0038*/ 	.byte	0x02, 0x4a
	.zero		1
	.zero		1


	//----- nvinfo : EIATTR_EXIT_INSTR_OFFSETS
	.align		4
        /*003c*/ 	.byte	0x04, 0x1c
        /*003e*/ 	.short	(.L_19 - .L_18)


	//   ....[0]....
.L_18:
        /*0040*/ 	.word	0x000001e0


	//   ....[1]....
        /*0044*/ 	.word	0x00000260


	//----- nvinfo : EIATTR_CBANK_PARAM_SIZE
	.align		4
.L_19:
        /*0048*/ 	.byte	0x03, 0x19
        /*004a*/ 	.short	0x0010


	//----- nvinfo : EIATTR_PARAM_CBANK
	.align		4
        /*004c*/ 	.byte	0x04, 0x0a
        /*004e*/ 	.short	(.L_21 - .L_20)
	.align		4
.L_20:
        /*0050*/ 	.word	index@(.nv.constant0._Z19shmem_reduce_kernelPfPKf)
        /*0054*/ 	.short	0x0380
        /*0056*/ 	.short	0x0010


	//----- nvinfo : EIATTR_SW_WAR
	.align		4
.L_21:
        /*0058*/ 	.byte	0x04, 0x36
        /*005a*/ 	.short	(.L_23 - .L_22)
.L_22:
        /*005c*/ 	.word	0x00000008
.L_23:


//--------------------- .nv.info._Z20global_reduce_kernelPfS_ --------------------------
	.section	.nv.info._Z20global_reduce_kernelPfS_,"",@"SHT_CUDA_INFO"
	.sectionflags	@""
	.align	4


	//----- nvinfo : EIATTR_CUDA_API_VERSION
	.align		4
        /*0000*/ 	.byte	0x04, 0x37
        /*0002*/ 	.short	(.L_25 - .L_24)
.L_24:
        /*0004*/ 	.word	0x00000082


	//----- nvinfo : EIATTR_KPARAM_INFO
	.align		4
.L_25:
        /*0008*/ 	.byte	0x04, 0x17
        /*000a*/ 	.short	(.L_27 - .L_26)
.L_26:
        /*000c*/ 	.word	0x00000000
        /*0010*/ 	.short	0x0001
        /*0012*/ 	.short	0x0008
        /*0014*/ 	.byte	0x00, 0xf5, 0x21, 0x00


	//----- nvinfo : EIATTR_KPARAM_INFO
	.align		4
.L_27:
        /*0018*/ 	.byte	0x04, 0x17
        /*001a*/ 	.short	(.L_29 - .L_28)
.L_28:
        /*001c*/ 	.word	0x00000000
        /*0020*/ 	.short	0x0000
        /*0022*/ 	.short	0x0000
        /*0024*/ 	.byte	0x00, 0xf5, 0x21, 0x00


	//----- nvinfo : EIATTR_SPARSE_MMA_MASK
	.align		4
.L_29:
        /*0028*/ 	.byte	0x03, 0x50
        /*002a*/ 	.short	0x0000


	//----- nvinfo : EIATTR_MAXREG_COUNT
	.align		4
        /*002c*/ 	.byte	0x03, 0x1b
        /*002e*/ 	.short	0x00ff


	//----- nvinfo : EIATTR_NUM_BARRIERS
	.align		4
        /*0030*/ 	.byte	0x02, 0x4c
        /*0032*/ 	.byte	0x01
	.zero		1


	//----- nvinfo : EIATTR_MERCURY_ISA_VERSION
	.align		4
        /*0034*/ 	.byte	0x03, 0x5f
        /*0036*/ 	.short	0x0101


	//----- nvinfo : EIATTR_VRC_CTA_INIT_COUNT
	.align		4
        /*0038*/ 	.byte	0x02, 0x4a
	.zero		1
	.zero		1


	//----- nvinfo : EIATTR_EXIT_INSTR_OFFSETS
	.align		4
        /*003c*/ 	.byte	0x04, 0x1c
        /*003e*/ 	.short	(.L_31 - .L_30)


	//   ....[0]....
.L_30:
        /*0040*/ 	.word	0x000001b0


	//   ....[1]....
        /*0044*/ 	.word	0x00000200


	//----- nvinfo : EIATTR_CRS_STACK_SIZE
	.align		4
.L_31:
        /*0048*/ 	.byte	0x04, 0x1e
        /*004a*/ 	.short	(.L_33 - .L_32)
.L_32:
        /*004c*/ 	.word	0x00000000


	//----- nvinfo : EIATTR_CBANK_PARAM_SIZE
	.align		4
.L_33:
        /*0050*/ 	.byte	0x03, 0x19
        /*0052*/ 	.short	0x0010


	//----- nvinfo : EIATTR_PARAM_CBANK
	.align		4
        /*0054*/ 	.byte	0x04, 0x0a
        /*0056*/ 	.short	(.L_35 - .L_34)
	.align		4
.L_34:
        /*0058*/ 	.word	index@(.nv.constant0._Z20global_reduce_kernelPfS_)
        /*005c*/ 	.short	0x0380
        /*005e*/ 	.short	0x0010


	//----- nvinfo : EIATTR_SW_WAR
	.align		4
.L_35:
        /*0060*/ 	.byte	0x04, 0x36
        /*0062*/ 	.short	(.L_37 - .L_36)
.L_36:
        /*0064*/ 	.word	0x00000008
.L_37:


//--------------------- .nv.callgraph             --------------------------
	.section	.nv.callgraph,"",@"SHT_CUDA_CALLGRAPH"
	.align	4
	.sectionentsize	8
	.align		4
        /*0000*/ 	.word	0x00000000
	.align		4
        /*0004*/ 	.word	0xffffffff
	.align		4
        /*0008*/ 	.word	0x00000000
	.align		4
        /*000c*/ 	.word	0xfffffffe
	.align		4
        /*0010*/ 	.word	0x00000000
	.align		4
        /*0014*/ 	.word	0xfffffffd
	.align		4
        /*0018*/ 	.word	0x00000000
	.align		4
        /*001c*/ 	.word	0xfffffffc


//--------------------- .text._Z19shmem_reduce_kernelPfPKf --------------------------
	.section	.text._Z19shmem_reduce_kernelPfPKf,"ax",@progbits
	.align	128
        .global         _Z19shmem_reduce_kernelPfPKf
        .type           _Z19shmem_reduce_kernelPfPKf,@function
        .size           _Z19shmem_reduce_kernelPfPKf,(.L_x_8 - _Z19shmem_reduce_kernelPfPKf)
        .other          _Z19shmem_reduce_kernelPfPKf,@"STO_CUDA_ENTRY STV_DEFAULT"
_Z19shmem_reduce_kernelPfPKf:
.text._Z19shmem_reduce_kernelPfPKf:
[----:B------:R-:W-:Y:S01]  /*0000*/  LDC R1, c[0x0][0x37c] ;  /* 0x0000df00ff017b82 */ /* 0x000fe20000000800 */
[----:B------:R-:W0:Y:S07]  /*0010*/  S2R R6, SR_TID.X ;  /* 0x0000000000067919 */ /* 0x000e2e0000002100 */
[----:B------:R-:W1:Y:S01]  /*0020*/  LDC.64 R2, c[0x0][0x388] ;  /* 0x0000e200ff027b82 */ /* 0x000e620000000a00 */
[----:B------:R-:W0:Y:S01]  /*0030*/  LDCU UR8, c[0x0][0x360] ;  /* 0x00006c00ff0877ac */ /* 0x000e220008000800 */
[----:B------:R-:W0:Y:S01]  /*0040*/  S2R R7, SR_CTAID.X ;  /* 0x0000000000077919 */ /* 0x000e220000002500 */
[----:B------:R-:W2:Y:S01]  /*0050*/  LDCU.64 UR6, c[0x0][0x358] ;  /* 0x00006b00ff0677ac */ /* 0x000ea20008000a00 */
[----:B0-----:R-:W-:-:S04]  /*0060*/  IMAD R5, R7, UR8, R6 ;  /* 0x0000000807057c24 */ /* 0x001fc8000f8e0206 */
[----:B-1----:R-:W-:-:S06]  /*0070*/  IMAD.WIDE R2, R5, 0x4, R2 ;  /* 0x0000000405027825 */ /* 0x002fcc00078e0202 */
[----:B--2---:R-:W2:Y:S01]  /*0080*/  LDG.E R2, desc[UR6][R2.64] ;  /* 0x0000000602027981 */ /* 0x004ea2000c1e1900 */
[----:B------:R-:W0:Y:S01]  /*0090*/  S2UR UR5, SR_CgaCtaId ;  /* 0x00000000000579c3 */ /* 0x000e220000008800 */
[----:B------:R-:W-:Y:S01]  /*00a0*/  UMOV UR4, 0x400 ;  /* 0x0000040000047882 */ /* 0x000fe20000000000 */
[----:B------:R-:W-:Y:S01]  /*00b0*/  UISETP.GE.U32.AND UP0, UPT, UR8, 0x2, UPT ;  /* 0x000000020800788c */ /* 0x000fe2000bf06070 */
[----:B------:R-:W-:Y:S01]  /*00c0*/  ISETP.NE.AND P0, PT, R6, RZ, PT ;  /* 0x000000ff0600720c */ /* 0x000fe20003f05270 */
[----:B0-----:R-:W-:-:S06]  /*00d0*/  ULEA UR4, UR5, UR4, 0x18 ;  /* 0x0000000405047291 */ /* 0x001fcc000f8ec0ff */
[----:B------:R-:W-:-:S05]  /*00e0*/  LEA R5, R6, UR4, 0x2 ;  /* 0x0000000406057c11 */ /* 0x000fca000f8e10ff */
[----:B--2---:R0:W-:Y:S01]  /*00f0*/  STS [R5], R2 ;  /* 0x0000000205007388 */ /* 0x0041e20000000800 */
[----:B------:R-:W-:Y:S06]  /*0100*/  BAR.SYNC.DEFER_BLOCKING 0x0 ;  /* 0x0000000000007b1d */ /* 0x000fec0000010000 */
[----:B------:R-:W-:Y:S05]  /*0110*/  BRA.U !UP0, `(.L_x_0) ;  /* 0x0000000108307547 */ /* 0x000fea000b800000 */
[----:B------:R-:W-:-:S07]  /*0120*/  IMAD.U32 R0, RZ, RZ, UR8 ;  /* 0x00000008ff007e24 */ /* 0x000fce000f8e00ff */
.L_x_1:
[----:B------:R-:W-:-:S04]  /*0130*/  SHF.R.U32.HI R8, RZ, 0x1, R0 ;  /* 0x00000001ff087819 */ /* 0x000fc80000011600 */
[----:B------:R-:W-:-:S13]  /*0140*/  ISETP.GE.U32.AND P1, PT, R6, R8, PT ;  /* 0x000000080600720c */ /* 0x000fda0003f26070 */
[----:B0-----:R-:W-:Y:S01]  /*0150*/  @!P1 LEA R2, R8, R5, 0x2 ;  /* 0x0000000508029211 */ /* 0x001fe200078e10ff */
[----:B------:R-:W-:Y:S05]  /*0160*/  @!P1 LDS R3, [R5] ;  /* 0x0000000005039984 */ /* 0x000fea0000000800 */
[----:B------:R-:W0:Y:S02]  /*0170*/  @!P1 LDS R2, [R2] ;  /* 0x0000000002029984 */ /* 0x000e240000000800 */
[----:B0-----:R-:W-:-:S05]  /*0180*/  @!P1 FADD R4, R2, R3 ;  /* 0x0000000302049221 */ /* 0x001fca0000000000 */
[----:B------:R1:W-:Y:S01]  /*0190*/  @!P1 STS [R5], R4 ;  /* 0x0000000405009388 */ /* 0x0003e20000000800 */
[----:B------:R-:W-:Y:S01]  /*01a0*/  BAR.SYNC.DEFER_BLOCKING 0x0 ;  /* 0x0000000000007b1d */ /* 0x000fe20000010000 */
[----:B------:R-:W-:Y:S01]  /*01b0*/  ISETP.GT.U32.AND P1, PT, R0, 0x3, PT ;  /* 0x000000030000780c */ /* 0x000fe20003f24070 */
[----:B------:R-:W-:-:S12]  /*01c0*/  IMAD.MOV.U32 R0, RZ, RZ, R8 ;  /* 0x000000ffff007224 */ /* 0x000fd800078e0008 */
[----:B-1----:R-:W-:Y:S05]  /*01d0*/  @P1 BRA `(.L_x_1) ;  /* 0xfffffffc00d41947 */ /* 0x002fea000383ffff */
.L_x_0:
[----:B------:R-:W-:Y:S05]  /*01e0*/  @P0 EXIT ;  /* 0x000000000000094d */ /* 0x000fea0003800000 */
[----:B------:R-:W1:Y:S01]  /*01f0*/  S2UR UR5, SR_CgaCtaId ;  /* 0x00000000000579c3 */ /* 0x000e620000008800 */
[----:B------:R-:W-:-:S07]  /*0200*/  UMOV UR4, 0x400 ;  /* 0x0000040000047882 */ /* 0x000fce0000000000 */
[----:B0-----:R-:W0:Y:S01]  /*0210*/  LDC.64 R2, c[0x0][0x380] ;  /* 0x0000e000ff027b82 */ /* 0x001e220000000a00 */
[----:B-1----:R-:W-:Y:S01]  /*0220*/  ULEA UR4, UR5, UR4, 0x18 ;  /* 0x0000000405047291 */ /* 0x002fe2000f8ec0ff */
[----:B0-----:R-:W-:-:S08]  /*0230*/  IMAD.WIDE.U32 R2, R7, 0x4, R2 ;  /* 0x0000000407027825 */ /* 0x001fd000078e0002 */
[----:B------:R-:W0:Y:S04]  /*0240*/  LDS R5, [UR4] ;  /* 0x00000004ff057984 */ /* 0x000e280008000800 */
[----:B0-----:R-:W-:Y:S01]  /*0250*/  STG.E desc[UR6][R2.64], R5 ;  /* 0x0000000502007986 */ /* 0x001fe2000c101906 */
[----:B------:R-:W-:Y:S05]  /*0260*/  EXIT ;  /* 0x000000000000794d */ /* 0x000fea0003800000 */
.L_x_2:
[----:B------:R-:W-:-:S00]  /*0270*/  BRA `(.L_x_2) ;  /* 0xfffffffc00fc7947 */ /* 0x000fc0000383ffff */
[----:B------:R-:W-:-:S00]  /*0280*/  NOP ;  /* 0x0000000000007918 */ /* 0x000fc00000000000 */
[----:B------:R-:W-:-:S00]  /*0290*/  NOP ;  /* 0x0000000000007918 */ /* 0x000fc00000000000 */
[----:B------:R-:W-:-:S00]  /*02a0*/  NOP ;  /* 0x0000000000007918 */ /* 0x000fc00000000000 */
[----:B------:R-:W-:-:S00]  /*02b0*/  NOP ;  /* 0x0000000000007918 */ /* 0x000fc00000000000 */
[----:B------:R-:W-:-:S00]  /*02c0*/  NOP ;  /* 0x0000000000007918 */ /* 0x000fc00000000000 */
[----:B------:R-:W-:-:S00]  /*02d0*/  NOP ;  /* 0x0000000000007918 */ /* 0x000fc00000000000 */
[----:B------:R-:W-:-:S00]  /*02e0*/  NOP ;  /* 0x0000000000007918 */ /* 0x000fc00000000000 */
[----:B------:R-:W-:-:S00]  /*02f0*/  NOP ;  /* 0x0000000000007918 */ /* 0x000fc00000000000 */
.L_x_8:


//--------------------- .text._Z20global_reduce_kernelPfS_ --------------------------
	.section	.text._Z20global_reduce_kernelPfS_,"ax",@progbits
	.align	128
        .global         _Z20global_reduce_kernelPfS_
        .type           _Z20global_reduce_kernelPfS_,@function
        .size           _Z20global_reduce_kernelPfS_,(.L_x_9 - _Z20global_reduce_kernelPfS_)
        .other          _Z20global_reduce_kernelPfS_,@"STO_CUDA_ENTRY STV_DEFAULT"
_Z20global_reduce_kernelPfS_:
.text._Z20global_reduce_kernelPfS_:
[----:B------:R-:W-:Y:S01]  /*0000*/  LDC R1, c[0x0][0x37c] ;  /* 0x0000df00ff017b82 */ /* 0x000fe20000000800 */
[----:B------:R-:W0:Y:S01]  /*0010*/  S2R R0, SR_TID.X ;  /* 0x0000000000007919 */ /* 0x000e220000002100 */
[----:B------:R-:W1:Y:S06]  /*0020*/  LDCU UR4, c[0x0][0x360] ;  /* 0x00006c00ff0477ac */ /* 0x000e6c0008000800 */
[----:B------:R-:W2:Y:S01]  /*0030*/  LDC.64 R2, c[0x0][0x388] ;  /* 0x0000e200ff027b82 */ /* 0x000ea20000000a00 */
[----:B------:R-:W0:Y:S01]  /*0040*/  S2R R13, SR_CTAID.X ;  /* 0x00000000000d7919 */ /* 0x000e220000002500 */
[----:B------:R-:W3:Y:S01]  /*0050*/  LDCU.64 UR6, c[0x0][0x358] ;  /* 0x00006b00ff0677ac */ /* 0x000ee20008000a00 */
[----:B-1----:R-:W-:-:S02]  /*0060*/  UISETP.GE.U32.AND UP0, UPT, UR4, 0x2, UPT ;  /* 0x000000020400788c */ /* 0x002fc4000bf06070 */
[----:B0-----:R-:W-:-:S04]  /*0070*/  IMAD R9, R13, UR4, R0 ;  /* 0x000000040d097c24 */ /* 0x001fc8000f8e0200 */
[----:B--2---:R-:W-:-:S03]  /*0080*/  IMAD.WIDE R2, R9, 0x4, R2 ;  /* 0x0000000409027825 */ /* 0x004fc600078e0202 */
[----:B---3--:R-:W-:Y:S05]  /*0090*/  BRA.U !UP0, `(.L_x_3) ;  /* 0x0000000108407547 */ /* 0x008fea000b800000 */
[----:B------:R-:W0:Y:S02]  /*00a0*/  LDC.64 R6, c[0x0][0x388] ;  /* 0x0000e200ff067b82 */ /* 0x000e240000000a00 */
.L_x_6:
[----:B------:R-:W-:Y:S01]  /*00b0*/  USHF.R.U32.HI UR5, URZ, 0x1, UR4 ;  /* 0x00000001ff057899 */ /* 0x000fe20008011604 */
[----:B------:R-:W-:Y:S05]  /*00c0*/  BSSY.RECONVERGENT B0, `(.L_x_4) ;  /* 0x0000009000007945 */ /* 0x000fea0003800200 */
[----:B------:R-:W-:-:S13]  /*00d0*/  ISETP.GE.U32.AND P0, PT, R0, UR5, PT ;  /* 0x0000000500007c0c */ /* 0x000fda000bf06070 */
[----:B-1----:R-:W-:Y:S05]  /*00e0*/  @P0 BRA `(.L_x_5) ;  /* 0x0000000000180947 */ /* 0x002fea0003800000 */
[----:B------:R-:W-:Y:S01]  /*00f0*/  IADD3 R5, PT, PT, R9, UR5, RZ ;  /* 0x0000000509057c10 */ /* 0x000fe2000fffe0ff */
[----:B------:R-:W2:Y:S04]  /*0100*/  LDG.E R11, desc[UR6][R2.64] ;  /* 0x00000006020b7981 */ /* 0x000ea8000c1e1900 */
[----:B0-----:R-:W-:-:S06]  /*0110*/  IMAD.WIDE.U32 R4, R5, 0x4, R6 ;  /* 0x0000000405047825 */ /* 0x001fcc00078e0006 */
[----:B------:R-:W2:Y:S02]  /*0120*/  LDG.E R4, desc[UR6][R4.64] ;  /* 0x0000000604047981 */ /* 0x000ea4000c1e1900 */
[----:B--2---:R-:W-:-:S05]  /*0130*/  FADD R11, R4, R11 ;  /* 0x0000000b040b7221 */ /* 0x004fca0000000000 */
[----:B------:R1:W-:Y:S02]  /*0140*/  STG.E desc[UR6][R2.64], R11 ;  /* 0x0000000b02007986 */ /* 0x0003e4000c101906 */
.L_x_5:
[----:B------:R-:W-:Y:S05]  /*0150*/  BSYNC.RECONVERGENT B0 ;  /* 0x0000000000007941 */ /* 0x000fea0003800200 */
.L_x_4:
[----:B------:R-:W-:Y:S01]  /*0160*/  BAR.SYNC.DEFER_BLOCKING 0x0 ;  /* 0x0000000000007b1d */ /* 0x000fe20000010000 */
[----:B------:R-:W-:-:S05]  /*0170*/  UISETP.GT.U32.AND UP0, UPT, UR4, 0x3, UPT ;  /* 0x000000030400788c */ /* 0x000fca000bf04070 */
[----:B------:R-:W-:-:S04]  /*0180*/  UMOV UR4, UR5 ;  /* 0x0000000500047c82 */ /* 0x000fc80008000000 */
[----:B------:R-:W-:Y:S05]  /*0190*/  BRA.U UP0, `(.L_x_6) ;  /* 0xfffffffd00c47547 */ /* 0x000fea000b83ffff */
.L_x_3:
[----:B------:R-:W-:-:S13]  /*01a0*/  ISETP.NE.AND P0, PT, R0, RZ, PT ;  /* 0x000000ff0000720c */ /* 0x000fda0003f05270 */
[----:B------:R-:W-:Y:S05]  /*01b0*/  @P0 EXIT ;  /* 0x000000000000094d */ /* 0x000fea0003800000 */
[----:B-1----:R-:W2:Y:S01]  /*01c0*/  LDG.E R3, desc[UR6][R2.64] ;  /* 0x0000000602037981 */ /* 0x002ea2000c1e1900 */
[----:B------:R-:W1:Y:S02]  /*01d0*/  LDC.64 R4, c[0x0][0x380] ;  /* 0x0000e000ff047b82 */ /* 0x000e640000000a00 */
[----:B-1----:R-:W-:-:S05]  /*01e0*/  IMAD.WIDE.U32 R4, R13, 0x4, R4 ;  /* 0x000000040d047825 */ /* 0x002fca00078e0004 */
[----:B--2---:R-:W-:Y:S01]  /*01f0*/  STG.E desc[UR6][R4.64], R3 ;  /* 0x0000000304007986 */ /* 0x004fe2000c101906 */
[----:B------:R-:W-:Y:S05]  /*0200*/  EXIT ;  /* 0x000000000000794d */ /* 0x000fea0003800000 */
.L_x_7:
        /* <DEDUP_REMOVED lines=15> */
.L_x_9:


//--------------------- .nv.shared._Z19shmem_reduce_kernelPfPKf --------------------------
	.section	.nv.shared._Z19shmem_reduce_kernelPfPKf,"aw",@nobits
	.sectionflags	@""
	.align	16
	.zero		1024


//--------------------- .nv.shared.reserved.0     --------------------------
	.section	.nv.shared.reserved.0,"aw",@nobits
	.weak		__nv_reservedSMEM_offset_0_alias
	.size		__nv_reservedSMEM_offset_0_alias, 0, 64
	.other		__nv_reservedSMEM_offset_0_alias,@"STO_CUDA_RESERVED_SHARED STV_DEFAULT"
__nv_reservedSMEM_offset_0_alias:
	.zero		0
	.zero		64


//--------------------- .nv.shared._Z20global_reduce_kernelPfS_ --------------------------
	.section	.nv.shared._Z20global_reduce_kernelPfS_,"aw",@nobits
	.sectionflags	@""
	.align	16
	.zero		1024


//--------------------- .nv.constant0._Z19shmem_reduce_kernelPfPKf --------------------------
	.section	.nv.constant0._Z19shmem_reduce_kernelPfPKf,"a",@progbits
	.sectionflags	@""
	.align	4
.nv.constant0._Z19shmem_reduce_kernelPfPKf:
	.zero		912


//--------------------- .nv.constant0._Z20global_reduce_kernelPfS_ --------------------------
	.section	.nv.constant0._Z20global_reduce_kernelPfS_,"a",@progbits
	.sectionflags	@""
	.align	4
.nv.constant0._Z20global_reduce_kernelPfS_:
	.zero		912


//--------------------- SYMBOLS --------------------------

	.type		.nv.reservedSmem.offset0,@object
	.size		.nv.reservedSmem.offset0,0x4
	.type		.nv.reservedSmem.cap,@object
	.size		.nv.reservedSmem.cap,0x4
